	.headerflags	@"EF_CUDA_TEXMODE_UNIFIED EF_CUDA_64BIT_ADDRESS EF_CUDA_ACCELERATORS EF_CUDA_SM90 EF_CUDA_VIRTUAL_SM(EF_CUDA_SM90)"
	.elftype	@"ET_EXEC"


//--------------------- .nv.info                  --------------------------
	.section	.nv.info,"",@"SHT_CUDA_INFO"
	.align	4


	//----- nvinfo : EIATTR_REGCOUNT
	.align		4
        /*0000*/ 	.byte	0x04, 0x2f
        /*0002*/ 	.short	(.L_3 - .L_2)
	.align		4
.L_2:
        /*0004*/ 	.word	index@(triton_poi_fused__native_batch_norm_legit_no_training_convolution_relu_0)
        /*0008*/ 	.word	0x00000016


	//----- nvinfo : EIATTR_MIN_STACK_SIZE
	.align		4
.L_3:
        /*000c*/ 	.byte	0x04, 0x12
        /*000e*/ 	.short	(.L_5 - .L_4)
	.align		4
.L_4:
        /*0010*/ 	.word	index@(triton_poi_fused__native_batch_norm_legit_no_training_convolution_relu_0)
        /*0014*/ 	.word	0x00000000


	//----- nvinfo : EIATTR_FRAME_SIZE
	.align		4
.L_5:
        /*0018*/ 	.byte	0x04, 0x11
        /*001a*/ 	.short	(.L_7 - .L_6)
	.align		4
.L_6:
        /*001c*/ 	.word	index@(triton_poi_fused__native_batch_norm_legit_no_training_convolution_relu_0)
        /*0020*/ 	.word	0x00000000


	//----- nvinfo : EIATTR_MIN_STACK_SIZE
	.align		4
.L_7:
        /*0024*/ 	.byte	0x04, 0x12
        /*0026*/ 	.short	(.L_9 - .L_8)
	.align		4
.L_8:
        /*0028*/ 	.word	index@(triton_poi_fused__native_batch_norm_legit_no_training_convolution_relu_0)
        /*002c*/ 	.word	0x00000000
.L_9:


//--------------------- .nv.info.triton_poi_fused__native_batch_norm_legit_no_training_convolution_relu_0 --------------------------
	.section	.nv.info.triton_poi_fused__native_batch_norm_legit_no_training_convolution_relu_0,"",@"SHT_CUDA_INFO"
	.sectionflags	@""
	.align	4


	//----- nvinfo : EIATTR_CUDA_API_VERSION
	.align		4
        /*0000*/ 	.byte	0x04, 0x37
        /*0002*/ 	.short	(.L_11 - .L_10)
.L_10:
        /*0004*/ 	.word	0x0000007c


	//----- nvinfo : EIATTR_KPARAM_INFO
	.align		4
.L_11:
        /*0008*/ 	.byte	0x04, 0x17
        /*000a*/ 	.short	(.L_13 - .L_12)
.L_12:
        /*000c*/ 	.word	0x00000000
        /*0010*/ 	.short	0x0007
        /*0012*/ 	.short	0x0038
        /*0014*/ 	.byte	0x00, 0xf0, 0x11, 0x00


	//----- nvinfo : EIATTR_KPARAM_INFO
	.align		4
.L_13:
        /*0018*/ 	.byte	0x04, 0x17
        /*001a*/ 	.short	(.L_15 - .L_14)
.L_14:
        /*001c*/ 	.word	0x00000000
        /*0020*/ 	.short	0x0006
        /*0022*/ 	.short	0x0030
        /*0024*/ 	.byte	0x00, 0xf4, 0x21, 0x00


	//----- nvinfo : EIATTR_KPARAM_INFO
	.align		4
.L_15:
        /*0028*/ 	.byte	0x04, 0x17
        /*002a*/ 	.short	(.L_17 - .L_16)
.L_16:
        /*002c*/ 	.word	0x00000000
        /*0030*/ 	.short	0x0005
        /*0032*/ 	.short	0x0028
        /*0034*/ 	.byte	0x00, 0xf4, 0x21, 0x00


	//----- nvinfo : EIATTR_KPARAM_INFO
	.align		4
.L_17:
        /*0038*/ 	.byte	0x04, 0x17
        /*003a*/ 	.short	(.L_19 - .L_18)
.L_18:
        /*003c*/ 	.word	0x00000000
        /*0040*/ 	.short	0x0004
        /*0042*/ 	.short	0x0020
        /*0044*/ 	.byte	0x00, 0xf4, 0x21, 0x00


	//----- nvinfo : EIATTR_KPARAM_INFO
	.align		4
.L_19:
        /*0048*/ 	.byte	0x04, 0x17
        /*004a*/ 	.short	(.L_21 - .L_20)
.L_20:
        /*004c*/ 	.word	0x00000000
        /*0050*/ 	.short	0x0003
        /*0052*/ 	.short	0x0018
        /*0054*/ 	.byte	0x00, 0xf4, 0x21, 0x00


	//----- nvinfo : EIATTR_KPARAM_INFO
	.align		4
.L_21:
        /*0058*/ 	.byte	0x04, 0x17
        /*005a*/ 	.short	(.L_23 - .L_22)
.L_22:
        /*005c*/ 	.word	0x00000000
        /*0060*/ 	.short	0x0002
        /*0062*/ 	.short	0x0010
        /*0064*/ 	.byte	0x00, 0xf4, 0x21, 0x00


	//----- nvinfo : EIATTR_KPARAM_INFO
	.align		4
.L_23:
        /*0068*/ 	.byte	0x04, 0x17
        /*006a*/ 	.short	(.L_25 - .L_24)
.L_24:
        /*006c*/ 	.word	0x00000000
        /*0070*/ 	.short	0x0001
        /*0072*/ 	.short	0x0008
        /*0074*/ 	.byte	0x00, 0xf4, 0x21, 0x00


	//----- nvinfo : EIATTR_KPARAM_INFO
	.align		4
.L_25:
        /*0078*/ 	.byte	0x04, 0x17
        /*007a*/ 	.short	(.L_27 - .L_26)
.L_26:
        /*007c*/ 	.word	0x00000000
        /*0080*/ 	.short	0x0000
        /*0082*/ 	.short	0x0000
        /*0084*/ 	.byte	0x00, 0xf4, 0x21, 0x00


	//----- nvinfo : EIATTR_SPARSE_MMA_MASK
	.align		4
.L_27:
        /*0088*/ 	.byte	0x03, 0x50
        /*008a*/ 	.short	0x0000


	//----- nvinfo : EIATTR_MAXREG_COUNT
	.align		4
        /*008c*/ 	.byte	0x03, 0x1b
        /*008e*/ 	.short	0x00ff


	//----- nvinfo : EIATTR_EXIT_INSTR_OFFSETS
	.align		4
        /*0090*/ 	.byte	0x04, 0x1c
        /*0092*/ 	.short	(.L_29 - .L_28)


	//   ....[0]....
.L_28:
        /*0094*/ 	.word	0x000003b0


	//----- nvinfo : EIATTR_REQNTID
	.align		4
.L_29:
        /*0098*/ 	.byte	0x04, 0x10
        /*009a*/ 	.short	(.L_31 - .L_30)
.L_30:
        /*009c*/ 	.word	0x00000080
        /*00a0*/ 	.word	0x00000001
        /*00a4*/ 	.word	0x00000001


	//----- nvinfo : EIATTR_CBANK_PARAM_SIZE
	.align		4
.L_31:
        /*00a8*/ 	.byte	0x03, 0x19
        /*00aa*/ 	.short	0x003c


	//----- nvinfo : EIATTR_PARAM_CBANK
	.align		4
        /*00ac*/ 	.byte	0x04, 0x0a
        /*00ae*/ 	.short	(.L_33 - .L_32)
	.align		4
.L_32:
        /*00b0*/ 	.word	index@(.nv.constant0.triton_poi_fused__native_batch_norm_legit_no_training_convolution_relu_0)
        /*00b4*/ 	.short	0x0210
        /*00b6*/ 	.short	0x003c


	//----- nvinfo : EIATTR_SW_WAR
	.align		4
.L_33:
        /*00b8*/ 	.byte	0x04, 0x36
        /*00ba*/ 	.short	(.L_35 - .L_34)
.L_34:
        /*00bc*/ 	.word	0x00000008
.L_35:


//--------------------- .nv.callgraph             --------------------------
	.section	.nv.callgraph,"",@"SHT_CUDA_CALLGRAPH"
	.align	4
	.sectionentsize	8
	.align		4
        /*0000*/ 	.word	0x00000000
	.align		4
        /*0004*/ 	.word	0xffffffff
	.align		4
        /*0008*/ 	.word	0x00000000
	.align		4
        /*000c*/ 	.word	0xfffffffe
	.align		4
        /*0010*/ 	.word	0x00000000
	.align		4
        /*0014*/ 	.word	0xfffffffd
	.align		4
        /*0018*/ 	.word	0x00000000
	.align		4
        /*001c*/ 	.word	0xfffffffc


//--------------------- .nv.constant4             --------------------------
	.section	.nv.constant4,"a",@progbits
	.align	8
	.align		8
.nv.constant4:
        /*0000*/ 	.dword	_$_str
	.align		8
        /*0008*/ 	.dword	_$_str_$_2


//--------------------- .text.triton_poi_fused__native_batch_norm_legit_no_training_convolution_relu_0 --------------------------
	.section	.text.triton_poi_fused__native_batch_norm_legit_no_training_convolution_relu_0,"ax",@progbits
	.align	128
        .global         triton_poi_fused__native_batch_norm_legit_no_training_convolution_relu_0
        .type           triton_poi_fused__native_batch_norm_legit_no_training_convolution_relu_0,@function
        .size           triton_poi_fused__native_batch_norm_legit_no_training_convolution_relu_0,(.L_x_1 - triton_poi_fused__native_batch_norm_legit_no_training_convolution_relu_0)
        .other          triton_poi_fused__native_batch_norm_legit_no_training_convolution_relu_0,@"STO_CUDA_ENTRY STV_DEFAULT"
triton_poi_fused__native_batch_norm_legit_no_training_convolution_relu_0:
.text.triton_poi_fused__native_batch_norm_legit_no_training_convolution_relu_0:
[----:B------:R-:W-:Y:S01]  /*0000*/  LDC R1, c[0x0][0x28] ;  /* 0x00000a00ff017b82 */ /* 0x000fe20000000800 */
[----:B------:R-:W1:Y:S07]  /*0010*/  S2R R0, SR_TID.X ;  /* 0x0000000000007919 */ /* 0x000e6e0000002100 */
[----:B------:R-:W2:Y:S01]  /*0020*/  LDC.64 R14, c[0x0][0x228] ;  /* 0x00008a00ff0e7b82 */ /* 0x000ea20000000a00 */
[----:B------:R-:W-:Y:S01]  /*0030*/  ULDC.64 UR4, c[0x0][0x208] ;  /* 0x0000820000047ab9 */ /* 0x000fe20000000a00 */
[----:B------:R-:W3:Y:S06]  /*0040*/  S2R R5, SR_CTAID.X ;  /* 0x0000000000057919 */ /* 0x000eec0000002500 */
[----:B------:R-:W4:Y:S08]  /*0050*/  LDC.64 R10, c[0x0][0x218] ;  /* 0x00008600ff0a7b82 */ /* 0x000f300000000a00 */
[----:B------:R-:W5:Y:S08]  /*0060*/  LDC.64 R12, c[0x0][0x220] ;  /* 0x00008800ff0c7b82 */ /* 0x000f700000000a00 */
[----:B------:R-:W4:Y:S01]  /*0070*/  LDC.64 R16, c[0x0][0x230] ;  /* 0x00008c00ff107b82 */ /* 0x000f220000000a00 */
[----:B-1----:R-:W-:-:S02]  /*0080*/  SHF.L.U32 R0, R0, 0x1, RZ ;  /* 0x0000000100007819 */ /* 0x002fc400000006ff */
[----:B---3--:R-:W-:Y:S02]  /*0090*/  SHF.R.S32.HI R3, RZ, 0x17, R5 ;  /* 0x00000017ff037819 */ /* 0x008fe40000011405 */
[----:B------:R-:W-:Y:S02]  /*00a0*/  LOP3.LUT R0, R0, 0xfe, RZ, 0xc0, !PT ;  /* 0x000000fe00007812 */ /* 0x000fe400078ec0ff */
[----:B------:R-:W-:Y:S02]  /*00b0*/  SGXT R3, R3, 0x1 ;  /* 0x000000010303781a */ /* 0x000fe40000000200 */
[----:B------:R-:W-:Y:S02]  /*00c0*/  LEA R0, R5, R0, 0x8 ;  /* 0x0000000005007211 */ /* 0x000fe400078e40ff */
[----:B------:R-:W1:Y:S02]  /*00d0*/  LDC.64 R4, c[0x0][0x238] ;  /* 0x00008e00ff047b82 */ /* 0x000e640000000a00 */
[----:B------:R-:W-:-:S04]  /*00e0*/  LEA.HI R3, R3, R0, RZ, 0xc ;  /* 0x0000000003037211 */ /* 0x000fc800078f60ff */
[----:B------:R-:W-:-:S05]  /*00f0*/  SHF.R.S32.HI R3, RZ, 0xc, R3 ;  /* 0x0000000cff037819 */ /* 0x000fca0000011403 */
[----:B------:R-:W-:-:S05]  /*0100*/  IMAD.HI R2, R3, 0x55555556, RZ ;  /* 0x5555555603027827 */ /* 0x000fca00078e02ff */
[----:B------:R-:W-:-:S05]  /*0110*/  LEA.HI R2, R2, R2, RZ, 0x1 ;  /* 0x0000000202027211 */ /* 0x000fca00078f08ff */
[----:B------:R-:W-:Y:S02]  /*0120*/  IMAD R19, R2, -0x3, R3 ;  /* 0xfffffffd02137824 */ /* 0x000fe400078e0203 */
[----:B------:R-:W3:Y:S02]  /*0130*/  LDC.64 R2, c[0x0][0x210] ;  /* 0x00008400ff027b82 */ /* 0x000ee40000000a00 */
[----:B--2---:R-:W-:-:S05]  /*0140*/  IMAD.WIDE R14, R19, 0x4, R14 ;  /* 0x00000004130e7825 */ /* 0x004fca00078e020e */
[----:B------:R2:W2:Y:S01]  /*0150*/  LDG.E.EL R18, desc[UR4][R14.64] ;  /* 0x000000040e127981 */ /* 0x0004a2000c2e1900 */
[----:B----4-:R-:W-:-:S04]  /*0160*/  IMAD.WIDE R10, R19, 0x4, R10 ;  /* 0x00000004130a7825 */ /* 0x010fc800078e020a */
[----:B-----5:R-:W-:Y:S01]  /*0170*/  IMAD.WIDE R12, R19, 0x4, R12 ;  /* 0x00000004130c7825 */ /* 0x020fe200078e020c */
[----:B------:R4:W5:Y:S04]  /*0180*/  LDG.E.EL R8, desc[UR4][R10.64] ;  /* 0x000000040a087981 */ /* 0x000968000c2e1900 */
[----:B------:R-:W5:Y:S01]  /*0190*/  LDG.E.EL R9, desc[UR4][R12.64] ;  /* 0x000000040c097981 */ /* 0x000f62000c2e1900 */
[----:B---3--:R-:W-:-:S05]  /*01a0*/  IMAD.WIDE R2, R0, 0x4, R2 ;  /* 0x0000000400027825 */ /* 0x008fca00078e0202 */
[----:B------:R-:W5:Y:S01]  /*01b0*/  LDG.E.64 R6, desc[UR4][R2.64] ;  /* 0x0000000402067981 */ /* 0x000f62000c1e1b00 */
[----:B0-2---:R-:W-:-:S04]  /*01c0*/  IMAD.WIDE R14, R19, 0x4, R16 ;  /* 0x00000004130e7825 */ /* 0x005fc800078e0210 */
[----:B-1----:R-:W-:Y:S02]  /*01d0*/  IMAD.WIDE R16, R19, 0x4, R4 ;  /* 0x0000000413107825 */ /* 0x002fe400078e0204 */
[----:B------:R-:W2:Y:S01]  /*01e0*/  LDG.E.EL R14, desc[UR4][R14.64] ;  /* 0x000000040e0e7981 */ /* 0x000ea2000c2e1900 */
[----:B----4-:R-:W-:Y:S01]  /*01f0*/  HFMA2.MMA R10, -RZ, RZ, 1.625, 0 ;  /* 0x3e800000ff0a7435 */ /* 0x010fe200000001ff */
[----:B------:R-:W0:Y:S02]  /*0200*/  LDC.64 R4, c[0x0][0x240] ;  /* 0x00009000ff047b82 */ /* 0x000e240000000a00 */
[----:B------:R-:W2:Y:S01]  /*0210*/  LDG.E.EL R17, desc[UR4][R16.64] ;  /* 0x0000000410117981 */ /* 0x000ea2000c2e1900 */
[----:B0-----:R-:W-:-:S04]  /*0220*/  IMAD.WIDE R4, R0, 0x4, R4 ;  /* 0x0000000400047825 */ /* 0x001fc800078e0204 */
[----:B------:R-:W-:-:S04]  /*0230*/  FADD R18, R18, 9.9999997473787516356e-06 ;  /* 0x3727c5ac12127421 */ /* 0x000fc80000000000 */
[----:B------:R-:W0:Y:S02]  /*0240*/  MUFU.SQRT R19, R18 ;  /* 0x0000001200137308 */ /* 0x000e240000002000 */
[C---:B0-----:R-:W-:Y:S02]  /*0250*/  FSETP.GT.AND P0, PT, R19.reuse, 8.50705917302346158658e+37, PT ;  /* 0x7e8000001300780b */ /* 0x041fe40003f04000 */
[----:B------:R-:W-:-:S11]  /*0260*/  FSETP.GEU.AND P1, PT, R19, 1.175494350822287508e-38, PT ;  /* 0x008000001300780b */ /* 0x000fd60003f2e000 */
[----:B------:R-:W-:-:S04]  /*0270*/  @P0 FMUL R19, R19, 0.25 ;  /* 0x3e80000013130820 */ /* 0x000fc80000400000 */
[----:B------:R-:W-:-:S06]  /*0280*/  @!P1 FMUL R19, R19, 16777216 ;  /* 0x4b80000013139820 */ /* 0x000fcc0000400000 */
[----:B------:R-:W0:Y:S01]  /*0290*/  MUFU.RCP R19, R19 ;  /* 0x0000001300137308 */ /* 0x000e220000001000 */
[----:B------:R-:W-:Y:S01]  /*02a0*/  FSEL R10, R10, 1, P0 ;  /* 0x3f8000000a0a7808 */ /* 0x000fe20000000000 */
[--C-:B-----5:R-:W-:Y:S01]  /*02b0*/  FADD R6, R6, R8.reuse ;  /* 0x0000000806067221 */ /* 0x120fe20000000000 */
[----:B------:R-:W-:-:S03]  /*02c0*/  FADD R7, R7, R8 ;  /* 0x0000000807077221 */ /* 0x000fc60000000000 */
[----:B------:R-:W-:Y:S01]  /*02d0*/  @!P1 FMUL R10, R10, 16777216 ;  /* 0x4b8000000a0a9820 */ /* 0x000fe20000400000 */
[C---:B------:R-:W-:Y:S01]  /*02e0*/  FADD R8, -R9.reuse, R6 ;  /* 0x0000000609087221 */ /* 0x040fe20000000100 */
[----:B------:R-:W-:Y:S02]  /*02f0*/  FADD R9, -R9, R7 ;  /* 0x0000000709097221 */ /* 0x000fe40000000100 */
[----:B0-----:R-:W-:-:S04]  /*0300*/  FMUL R10, R19, R10 ;  /* 0x0000000a130a7220 */ /* 0x001fc80000400000 */
[-C--:B------:R-:W-:Y:S01]  /*0310*/  FMUL R8, R8, R10.reuse ;  /* 0x0000000a08087220 */ /* 0x080fe20000400000 */
[----:B------:R-:W-:-:S03]  /*0320*/  FMUL R10, R9, R10 ;  /* 0x0000000a090a7220 */ /* 0x000fc60000400000 */
[C-C-:B--2---:R-:W-:Y:S01]  /*0330*/  FFMA R8, R14.reuse, R8, R17.reuse ;  /* 0x000000080e087223 */ /* 0x144fe20000000011 */
[----:B------:R-:W-:-:S04]  /*0340*/  FFMA R10, R14, R10, R17 ;  /* 0x0000000a0e0a7223 */ /* 0x000fc80000000011 */
[----:B------:R-:W-:Y:S02]  /*0350*/  FSETP.GEU.AND P0, PT, R8, RZ, PT ;  /* 0x000000ff0800720b */ /* 0x000fe40003f0e000 */
[----:B------:R-:W-:Y:S02]  /*0360*/  FSETP.GEU.AND P1, PT, R10, RZ, PT ;  /* 0x000000ff0a00720b */ /* 0x000fe40003f2e000 */
[----:B------:R-:W-:Y:S02]  /*0370*/  FSEL R8, R8, RZ, P0 ;  /* 0x000000ff08087208 */ /* 0x000fe40000000000 */
[----:B------:R-:W-:Y:S01]  /*0380*/  FSEL R9, R10, RZ, P1 ;  /* 0x000000ff0a097208 */ /* 0x000fe20000800000 */
[----:B------:R-:W-:Y:S04]  /*0390*/  STG.E.64 desc[UR4][R2.64], R6 ;  /* 0x0000000602007986 */ /* 0x000fe8000c101b04 */
[----:B------:R-:W-:Y:S01]  /*03a0*/  STG.E.64 desc[UR4][R4.64], R8 ;  /* 0x0000000804007986 */ /* 0x000fe2000c101b04 */
[----:B------:R-:W-:Y:S05]  /*03b0*/  EXIT ;  /* 0x000000000000794d */ /* 0x000fea0003800000 */
.L_x_0:
[----:B------:R-:W-:-:S00]  /*03c0*/  BRA `(.L_x_0) ;  /* 0xfffffffc00fc7947 */ /* 0x000fc0000383ffff */
[----:B------:R-:W-:-:S00]  /*03d0*/  NOP ;  /* 0x0000000000007918 */ /* 0x000fc00000000000 */
        /* <DEDUP_REMOVED lines=10> */
.L_x_1:


//--------------------- .nv.global.init           --------------------------
	.section	.nv.global.init,"aw",@progbits
.nv.global.init:
	.type		_$_str,@object
	.size		_$_str,(_$_str_$_2 - _$_str)
_$_str:
        /*0000*/ 	.byte	0x5f, 0x5f, 0x43, 0x55, 0x44, 0x41, 0x5f, 0x46, 0x54, 0x5a, 0x00
	.type		_$_str_$_2,@object
	.size		_$_str_$_2,(.L_1 - _$_str_$_2)
_$_str_$_2:
        /*000b*/ 	.byte	0x5f, 0x5f, 0x43, 0x55, 0x44, 0x41, 0x5f, 0x50, 0x52, 0x45, 0x43, 0x5f, 0x53, 0x51, 0x52, 0x54
        /*001b*/ 	.byte	0x00
.L_1:


//--------------------- .nv.constant0.triton_poi_fused__native_batch_norm_legit_no_training_convolution_relu_0 --------------------------
	.section	.nv.constant0.triton_poi_fused__native_batch_norm_legit_no_training_convolution_relu_0,"a",@progbits
	.sectionflags	@""
	.align	4
.nv.constant0.triton_poi_fused__native_batch_norm_legit_no_training_convolution_relu_0:
	.zero		588
